//
// Generated by NVIDIA NVVM Compiler
//
// Compiler Build ID: CL-36424714
// Cuda compilation tools, release 13.0, V13.0.88
// Based on NVVM 20.0.0
//

.version 9.0
.target sm_100
.address_size 64

	// .globl	_Z9vectorAddPiS_i

.visible .entry _Z9vectorAddPiS_i(
	.param .u64 .ptr .align 1 _Z9vectorAddPiS_i_param_0,
	.param .u64 .ptr .align 1 _Z9vectorAddPiS_i_param_1,
	.param .u32 _Z9vectorAddPiS_i_param_2
)
{
	.reg .pred 	%p<2>;
	.reg .b32 	%r<4>;
	.reg .b64 	%rd<7>;

	ld.param.u64 	%rd3, [_Z9vectorAddPiS_i_param_0];
	ld.param.u64 	%rd4, [_Z9vectorAddPiS_i_param_1];
	ld.param.u32 	%r1, [_Z9vectorAddPiS_i_param_2];
	setp.lt.s32 	%p1, %r1, 1;
	@%p1 bra 	$L__BB0_3;
	cvta.to.global.u64 	%rd1, %rd3;
	cvta.to.global.u64 	%rd2, %rd4;
$L__BB0_2:
	ld.global.u32 	%r2, [%rd1];
	mul.wide.s32 	%rd5, %r2, 4;
	add.s64 	%rd6, %rd2, %rd5;
	atom.global.add.u32 	%r3, [%rd6], 1;
	bra.uni 	$L__BB0_2;
$L__BB0_3:
	ret;

}


// ===== COMPILED SASS (sm_100) =====

	.target	sm_100

	.elftype	@"ET_EXEC"


//--------------------- .note.nv.tkinfo           --------------------------
	.section	.note.nv.tkinfo,"",@"SHT_NOTE"
	.sectionflags	@"SHF_NOTE_NV_TKINFO"
	.tkinfo
        /*0018*/ 	.word	0x00000002
        /*0030*/ 	.string	""
        /*0030*/ 	.string	"ptxas"
        /*0030*/ 	.string	"Cuda compilation tools, release 13.0, V13.0.88"
        /*0030*/ 	.string	"Build cuda_13.0.r13.0/compiler.36424714_0"
        /*0030*/ 	.string	"-arch sm_100 -m 64 "



//--------------------- .note.nv.cuinfo           --------------------------
	.section	.note.nv.cuinfo,"",@"SHT_NOTE"
	.sectionflags	@"SHF_NOTE_NV_CUINFO"
        /*0018*/ 	.short	0x0002
        /*001a*/ 	.short	0x0064
        /*001c*/ 	.short	0x0082
	.zero		2


//--------------------- .nv.info                  --------------------------
	.section	.nv.info,"",@"SHT_CUDA_INFO"
	.align	4


	//----- nvinfo : EIATTR_REGCOUNT
	.align		4
        /*0000*/ 	.byte	0x04, 0x2f
        /*0002*/ 	.short	(.L_1 - .L_0)
	.align		4
.L_0:
        /*0004*/ 	.word	index@(_Z9vectorAddPiS_i)
        /*0008*/ 	.word	0x0000000c


	//----- nvinfo : EIATTR_FRAME_SIZE
	.align		4
.L_1:
        /*000c*/ 	.byte	0x04, 0x11
        /*000e*/ 	.short	(.L_3 - .L_2)
	.align		4
.L_2:
        /*0010*/ 	.word	index@(_Z9vectorAddPiS_i)
        /*0014*/ 	.word	0x00000000


	//----- nvinfo : EIATTR_MIN_STACK_SIZE
	.align		4
.L_3:
        /*0018*/ 	.byte	0x04, 0x12
        /*001a*/ 	.short	(.L_5 - .L_4)
	.align		4
.L_4:
        /*001c*/ 	.word	index@(_Z9vectorAddPiS_i)
        /*0020*/ 	.word	0x00000000
.L_5:


//--------------------- .nv.compat                --------------------------
	.section	.nv.compat,"",@"SHT_CUDA_COMPAT_INFO"
	.align	4
        /*0000*/ 	.byte	0x02, 0x09, 0x00, 0x00, 0x02, 0x02, 0x01, 0x00, 0x02, 0x05, 0x05, 0x00, 0x03, 0x07, 0x01, 0x01
        /*0010*/ 	.byte	0x02, 0x03, 0x00, 0x00, 0x02, 0x06, 0x01, 0x00, 0x04, 0x0b, 0x08, 0x00, 0x09, 0x00, 0x00, 0x00
        /*0020*/ 	.byte	0x00, 0x00, 0x00, 0x00


//--------------------- .nv.info._Z9vectorAddPiS_i --------------------------
	.section	.nv.info._Z9vectorAddPiS_i,"",@"SHT_CUDA_INFO"
	.sectionflags	@""
	.align	4


	//----- nvinfo : EIATTR_CUDA_API_VERSION
	.align		4
        /*0000*/ 	.byte	0x04, 0x37
        /*0002*/ 	.short	(.L_7 - .L_6)
.L_6:
        /*0004*/ 	.word	0x00000082


	//----- nvinfo : EIATTR_KPARAM_INFO
	.align		4
.L_7:
        /*0008*/ 	.byte	0x04, 0x17
        /*000a*/ 	.short	(.L_9 - .L_8)
.L_8:
        /*000c*/ 	.word	0x00000000
        /*0010*/ 	.short	0x0002
        /*0012*/ 	.short	0x0010
        /*0014*/ 	.byte	0x00, 0xf0, 0x11, 0x00


	//----- nvinfo : EIATTR_KPARAM_INFO
	.align		4
.L_9:
        /*0018*/ 	.byte	0x04, 0x17
        /*001a*/ 	.short	(.L_11 - .L_10)
.L_10:
        /*001c*/ 	.word	0x00000000
        /*0020*/ 	.short	0x0001
        /*0022*/ 	.short	0x0008
        /*0024*/ 	.byte	0x00, 0xf5, 0x21, 0x00


	//----- nvinfo : EIATTR_KPARAM_INFO
	.align		4
.L_11:
        /*0028*/ 	.byte	0x04, 0x17
        /*002a*/ 	.short	(.L_13 - .L_12)
.L_12:
        /*002c*/ 	.word	0x00000000
        /*0030*/ 	.short	0x0000
        /*0032*/ 	.short	0x0000
        /*0034*/ 	.byte	0x00, 0xf5, 0x21, 0x00


	//----- nvinfo : EIATTR_SPARSE_MMA_MASK
	.align		4
.L_13:
        /*0038*/ 	.byte	0x03, 0x50
        /*003a*/ 	.short	0x0000


	//----- nvinfo : EIATTR_MAXREG_COUNT
	.align		4
        /*003c*/ 	.byte	0x03, 0x1b
        /*003e*/ 	.short	0x00ff


	//----- nvinfo : EIATTR_MERCURY_ISA_VERSION
	.align		4
        /*0040*/ 	.byte	0x03, 0x5f
        /*0042*/ 	.short	0x0101


	//----- nvinfo : EIATTR_INT_WARP_WIDE_INSTR_OFFSETS
	.align		4
        /*0044*/ 	.byte	0x04, 0x31
        /*0046*/ 	.short	(.L_15 - .L_14)


	//   ....[0]....
.L_14:
        /*0048*/ 	.word	0x00000080


	//----- nvinfo : EIATTR_VRC_CTA_INIT_COUNT
	.align		4
.L_15:
        /*004c*/ 	.byte	0x02, 0x4a
	.zero		1
	.zero		1


	//----- nvinfo : EIATTR_EXIT_INSTR_OFFSETS
	.align		4
        /*0050*/ 	.byte	0x04, 0x1c
        /*0052*/ 	.short	(.L_17 - .L_16)


	//   ....[0]....
.L_16:
        /*0054*/ 	.word	0x00000030


	//----- nvinfo : EIATTR_CBANK_PARAM_SIZE
	.align		4
.L_17:
        /*0058*/ 	.byte	0x03, 0x19
        /*005a*/ 	.short	0x0014


	//----- nvinfo : EIATTR_PARAM_CBANK
	.align		4
        /*005c*/ 	.byte	0x04, 0x0a
        /*005e*/ 	.short	(.L_19 - .L_18)
	.align		4
.L_18:
        /*0060*/ 	.word	index@(.nv.constant0._Z9vectorAddPiS_i)
        /*0064*/ 	.short	0x0380
        /*0066*/ 	.short	0x0014


	//----- nvinfo : EIATTR_SW_WAR
	.align		4
.L_19:
        /*0068*/ 	.byte	0x04, 0x36
        /*006a*/ 	.short	(.L_21 - .L_20)
.L_20:
        /*006c*/ 	.word	0x00000008
.L_21:


//--------------------- .nv.callgraph             --------------------------
	.section	.nv.callgraph,"",@"SHT_CUDA_CALLGRAPH"
	.align	4
	.sectionentsize	8
	.align		4
        /*0000*/ 	.word	0x00000000
	.align		4
        /*0004*/ 	.word	0xffffffff
	.align		4
        /*0008*/ 	.word	0x00000000
	.align		4
        /*000c*/ 	.word	0xfffffffe
	.align		4
        /*0010*/ 	.word	0x00000000
	.align		4
        /*0014*/ 	.word	0xfffffffd
	.align		4
        /*0018*/ 	.word	0x00000000
	.align		4
        /*001c*/ 	.word	0xfffffffc


//--------------------- .text._Z9vectorAddPiS_i   --------------------------
	.section	.text._Z9vectorAddPiS_i,"ax",@progbits
	.align	128
        .global         _Z9vectorAddPiS_i
        .type           _Z9vectorAddPiS_i,@function
        .size           _Z9vectorAddPiS_i,(.L_x_2 - _Z9vectorAddPiS_i)
        .other          _Z9vectorAddPiS_i,@"STO_CUDA_ENTRY STV_DEFAULT"
_Z9vectorAddPiS_i:
.text._Z9vectorAddPiS_i:
[----:B------:R-:W-:Y:S08]  /*0000*/  LDC R1, c[0x0][0x37c] ;  /* 0x0000df00ff017b82 */ /* 0x000ff00000000800 */
[----:B------:R-:W0:Y:S02]  /*0010*/  LDC R0, c[0x0][0x390] ;  /* 0x0000e400ff007b82 */ /* 0x000e240000000800 */
[----:B0-----:R-:W-:-:S13]  /*0020*/  ISETP.GE.AND P0, PT, R0, 0x1, PT ;  /* 0x000000010000780c */ /* 0x001fda0003f06270 */
[----:B------:R-:W-:Y:S05]  /*0030*/  @!P0 EXIT ;  /* 0x000000000000894d */ /* 0x000fea0003800000 */
[----:B------:R-:W0:Y:S01]  /*0040*/  LDC.64 R2, c[0x0][0x380] ;  /* 0x0000e000ff027b82 */ /* 0x000e220000000a00 */
[----:B------:R-:W1:Y:S07]  /*0050*/  LDCU.64 UR4, c[0x0][0x358] ;  /* 0x00006b00ff0477ac */ /* 0x000e6e0008000a00 */
[----:B------:R-:W2:Y:S02]  /*0060*/  LDC.64 R6, c[0x0][0x388] ;  /* 0x0000e200ff067b82 */ /* 0x000ea40000000a00 */
.L_x_0:
[----:B01-3--:R-:W2:Y:S01]  /*0070*/  LDG.E R5, desc[UR4][R2.64] ;  /* 0x0000000402057981 */ /* 0x00bea2000c1e1900 */
[----:B------:R-:W-:Y:S02]  /*0080*/  VOTEU.ANY UR6, UPT, PT ;  /* 0x0000000000067886 */ /* 0x000fe400038e0100 */
[----:B------:R-:W-:Y:S01]  /*0090*/  UFLO.U32 UR7, UR6 ;  /* 0x00000006000772bd */ /* 0x000fe200080e0000 */
[----:B------:R-:W0:Y:S01]  /*00a0*/  S2R R0, SR_LANEID ;  /* 0x0000000000007919 */ /* 0x000e220000000000 */
[----:B------:R-:W1:Y:S04]  /*00b0*/  POPC R9, UR6 ;  /* 0x0000000600097d09 */ /* 0x000e680008000000 */
[----:B0-----:R-:W-:Y:S01]  /*00c0*/  ISETP.EQ.U32.AND P0, PT, R0, UR7, PT ;  /* 0x0000000700007c0c */ /* 0x001fe2000bf02070 */
[----:B--2---:R-:W-:-:S12]  /*00d0*/  IMAD.WIDE R4, R5, 0x4, R6 ;  /* 0x0000000405047825 */ /* 0x004fd800078e0206 */
[----:B-1----:R3:W-:Y:S01]  /*00e0*/  @P0 REDG.E.ADD.STRONG.GPU desc[UR4][R4.64], R9 ;  /* 0x000000090400098e */ /* 0x0027e2000c12e104 */
[----:B------:R-:W-:Y:S05]  /*00f0*/  BRA `(.L_x_0) ;  /* 0xfffffffc00dc7947 */ /* 0x000fea000383ffff */
.L_x_1:
[----:B------:R-:W-:-:S00]  /*0100*/  BRA `(.L_x_1) ;  /* 0xfffffffc00fc7947 */ /* 0x000fc0000383ffff */
[----:B------:R-:W-:-:S00]  /*0110*/  NOP ;  /* 0x0000000000007918 */ /* 0x000fc00000000000 */
        /* <DEDUP_REMOVED lines=14> */
.L_x_2:


//--------------------- .nv.shared.reserved.0     --------------------------
	.section	.nv.shared.reserved.0,"aw",@nobits
	.weak		__nv_reservedSMEM_offset_0_alias
	.size		__nv_reservedSMEM_offset_0_alias, 0, 64
	.other		__nv_reservedSMEM_offset_0_alias,@"STO_CUDA_RESERVED_SHARED STV_DEFAULT"
__nv_reservedSMEM_offset_0_alias:
	.zero		0
	.zero		64


//--------------------- .nv.constant0._Z9vectorAddPiS_i --------------------------
	.section	.nv.constant0._Z9vectorAddPiS_i,"a",@progbits
	.sectionflags	@""
	.align	4
.nv.constant0._Z9vectorAddPiS_i:
	.zero		916


//--------------------- SYMBOLS --------------------------

	.type		.nv.reservedSmem.offset0,@object
	.size		.nv.reservedSmem.offset0,0x4
